//
// Generated by NVIDIA NVVM Compiler
//
// Compiler Build ID: CL-36424714
// Cuda compilation tools, release 13.0, V13.0.88
// Based on NVVM 20.0.0
//

.version 9.0
.target sm_100
.address_size 64

	// .globl	_Z18kernel_conv_filterPfS_S_
.extern .func  (.param .b32 func_retval0) vprintf
(
	.param .b64 vprintf_param_0,
	.param .b64 vprintf_param_1
)
;
.global .align 1 .b8 $str[5] = {37, 102, 32, 10};

.visible .entry _Z18kernel_conv_filterPfS_S_(
	.param .u64 .ptr .align 1 _Z18kernel_conv_filterPfS_S__param_0,
	.param .u64 .ptr .align 1 _Z18kernel_conv_filterPfS_S__param_1,
	.param .u64 .ptr .align 1 _Z18kernel_conv_filterPfS_S__param_2
)
{


	ret;

}
	// .globl	_Z16kernel_conv_biasPfS_
.visible .entry _Z16kernel_conv_biasPfS_(
	.param .u64 .ptr .align 1 _Z16kernel_conv_biasPfS__param_0,
	.param .u64 .ptr .align 1 _Z16kernel_conv_biasPfS__param_1
)
{


	ret;

}
	// .globl	_Z19kernel_conv_sigmoidPfS_
.visible .entry _Z19kernel_conv_sigmoidPfS_(
	.param .u64 .ptr .align 1 _Z19kernel_conv_sigmoidPfS__param_0,
	.param .u64 .ptr .align 1 _Z19kernel_conv_sigmoidPfS__param_1
)
{
	.local .align 8 .b8 	__local_depot2[8];
	.reg .b64 	%SP;
	.reg .b64 	%SPL;
	.reg .b32 	%r<10>;
	.reg .b32 	%f<15>;
	.reg .b64 	%rd<12>;
	.reg .b64 	%fd<5>;

	mov.u64 	%SPL, __local_depot2;
	cvta.local.u64 	%SP, %SPL;
	ld.param.u64 	%rd1, [_Z19kernel_conv_sigmoidPfS__param_0];
	ld.param.u64 	%rd2, [_Z19kernel_conv_sigmoidPfS__param_1];
	cvta.to.global.u64 	%rd3, %rd2;
	cvta.to.global.u64 	%rd4, %rd1;
	add.u64 	%rd5, %SP, 0;
	add.u64 	%rd6, %SPL, 0;
	mov.u32 	%r1, %ctaid.x;
	mov.u32 	%r2, %tid.x;
	mov.u32 	%r3, %tid.y;
	mad.lo.s32 	%r4, %r2, 24, %r3;
	mad.lo.s32 	%r5, %r1, 576, %r4;
	mul.wide.s32 	%rd7, %r5, 4;
	add.s64 	%rd8, %rd4, %rd7;
	ld.global.f32 	%f1, [%rd8];
	fma.rn.f32 	%f2, %f1, 0fBBBB989D, 0f3F000000;
	cvt.sat.f32.f32 	%f3, %f2;
	mov.f32 	%f4, 0f4B400001;
	mov.f32 	%f5, 0f437C0000;
	fma.rm.f32 	%f6, %f3, %f5, %f4;
	add.f32 	%f7, %f6, 0fCB40007F;
	neg.f32 	%f8, %f7;
	fma.rn.f32 	%f9, %f1, 0fBFB8AA3B, %f8;
	fma.rn.f32 	%f10, %f1, 0fB2A57060, %f9;
	mov.b32 	%r6, %f6;
	shl.b32 	%r7, %r6, 23;
	mov.b32 	%f11, %r7;
	ex2.approx.ftz.f32 	%f12, %f10;
	mul.f32 	%f13, %f12, %f11;
	cvt.f64.f32 	%fd1, %f13;
	add.f64 	%fd2, %fd1, 0d3FF0000000000000;
	rcp.rn.f64 	%fd3, %fd2;
	cvt.rn.f32.f64 	%f14, %fd3;
	add.s64 	%rd9, %rd3, %rd7;
	st.global.f32 	[%rd9], %f14;
	cvt.f64.f32 	%fd4, %f14;
	st.local.f64 	[%rd6], %fd4;
	mov.u64 	%rd10, $str;
	cvta.global.u64 	%rd11, %rd10;
	{ // callseq 0, 0
	.param .b64 param0;
	st.param.b64 	[param0], %rd11;
	.param .b64 param1;
	st.param.b64 	[param1], %rd5;
	.param .b32 retval0;
	call.uni (retval0), 
	vprintf, 
	(
	param0, 
	param1
	);
	ld.param.b32 	%r8, [retval0];
	} // callseq 0
	ret;

}


// ===== COMPILED SASS (sm_100) =====

	.target	sm_100

	.elftype	@"ET_EXEC"


//--------------------- .note.nv.tkinfo           --------------------------
	.section	.note.nv.tkinfo,"",@"SHT_NOTE"
	.sectionflags	@"SHF_NOTE_NV_TKINFO"
	.tkinfo
        /*0018*/ 	.word	0x00000002
        /*0030*/ 	.string	""
        /*0030*/ 	.string	"ptxas"
        /*0030*/ 	.string	"Cuda compilation tools, release 13.0, V13.0.88"
        /*0030*/ 	.string	"Build cuda_13.0.r13.0/compiler.36424714_0"
        /*0030*/ 	.string	"-arch sm_100 -m 64 "



//--------------------- .note.nv.cuinfo           --------------------------
	.section	.note.nv.cuinfo,"",@"SHT_NOTE"
	.sectionflags	@"SHF_NOTE_NV_CUINFO"
        /*0018*/ 	.short	0x0002
        /*001a*/ 	.short	0x0064
        /*001c*/ 	.short	0x0082
	.zero		2


//--------------------- .nv.info                  --------------------------
	.section	.nv.info,"",@"SHT_CUDA_INFO"
	.align	4


	//----- nvinfo : EIATTR_REGCOUNT
	.align		4
        /*0000*/ 	.byte	0x04, 0x2f
        /*0002*/ 	.short	(.L_2 - .L_1)
	.align		4
.L_1:
        /*0004*/ 	.word	index@(_Z18kernel_conv_filterPfS_S_)
        /*0008*/ 	.word	0x00000004


	//----- nvinfo : EIATTR_FRAME_SIZE
	.align		4
.L_2:
        /*000c*/ 	.byte	0x04, 0x11
        /*000e*/ 	.short	(.L_4 - .L_3)
	.align		4
.L_3:
        /*0010*/ 	.word	index@(_Z18kernel_conv_filterPfS_S_)
        /*0014*/ 	.word	0x00000000


	//----- nvinfo : EIATTR_REGCOUNT
	.align		4
.L_4:
        /*0018*/ 	.byte	0x04, 0x2f
        /*001a*/ 	.short	(.L_6 - .L_5)
	.align		4
.L_5:
        /*001c*/ 	.word	index@(_Z16kernel_conv_biasPfS_)
        /*0020*/ 	.word	0x00000004


	//----- nvinfo : EIATTR_FRAME_SIZE
	.align		4
.L_6:
        /*0024*/ 	.byte	0x04, 0x11
        /*0026*/ 	.short	(.L_8 - .L_7)
	.align		4
.L_7:
        /*0028*/ 	.word	index@(_Z16kernel_conv_biasPfS_)
        /*002c*/ 	.word	0x00000000


	//----- nvinfo : EIATTR_REGCOUNT
	.align		4
.L_8:
        /*0030*/ 	.byte	0x04, 0x2f
        /*0032*/ 	.short	(.L_10 - .L_9)
	.align		4
.L_9:
        /*0034*/ 	.word	index@(_Z19kernel_conv_sigmoidPfS_)
        /*0038*/ 	.word	0x00000018


	//----- nvinfo : EIATTR_FRAME_SIZE
	.align		4
.L_10:
        /*003c*/ 	.byte	0x04, 0x11
        /*003e*/ 	.short	(.L_12 - .L_11)
	.align		4
.L_11:
        /*0040*/ 	.word	index@($__internal_0_$__cuda_sm20_dblrcp_rn_slowpath_v3)
        /*0044*/ 	.word	0x00000008


	//----- nvinfo : EIATTR_FRAME_SIZE
	.align		4
.L_12:
        /*0048*/ 	.byte	0x04, 0x11
        /*004a*/ 	.short	(.L_14 - .L_13)
	.align		4
.L_13:
        /*004c*/ 	.word	index@(_Z19kernel_conv_sigmoidPfS_)
        /*0050*/ 	.word	0x00000008


	//----- nvinfo : EIATTR_MIN_STACK_SIZE
	.align		4
.L_14:
        /*0054*/ 	.byte	0x04, 0x12
        /*0056*/ 	.short	(.L_16 - .L_15)
	.align		4
.L_15:
        /*0058*/ 	.word	index@(_Z19kernel_conv_sigmoidPfS_)
        /*005c*/ 	.word	0x00000008


	//----- nvinfo : EIATTR_MIN_STACK_SIZE
	.align		4
.L_16:
        /*0060*/ 	.byte	0x04, 0x12
        /*0062*/ 	.short	(.L_18 - .L_17)
	.align		4
.L_17:
        /*0064*/ 	.word	index@(_Z16kernel_conv_biasPfS_)
        /*0068*/ 	.word	0x00000000


	//----- nvinfo : EIATTR_MIN_STACK_SIZE
	.align		4
.L_18:
        /*006c*/ 	.byte	0x04, 0x12
        /*006e*/ 	.short	(.L_20 - .L_19)
	.align		4
.L_19:
        /*0070*/ 	.word	index@(_Z18kernel_conv_filterPfS_S_)
        /*0074*/ 	.word	0x00000000
.L_20:


//--------------------- .nv.compat                --------------------------
	.section	.nv.compat,"",@"SHT_CUDA_COMPAT_INFO"
	.align	4
        /*0000*/ 	.byte	0x02, 0x09, 0x00, 0x00, 0x02, 0x02, 0x01, 0x00, 0x02, 0x05, 0x05, 0x00, 0x03, 0x07, 0x01, 0x01
        /*0010*/ 	.byte	0x02, 0x03, 0x00, 0x00, 0x02, 0x06, 0x01, 0x00, 0x04, 0x0b, 0x08, 0x00, 0x01, 0x00, 0x00, 0x00
        /*0020*/ 	.byte	0x00, 0x00, 0x00, 0x00


//--------------------- .nv.info._Z19kernel_conv_sigmoidPfS_ --------------------------
	.section	.nv.info._Z19kernel_conv_sigmoidPfS_,"",@"SHT_CUDA_INFO"
	.sectionflags	@""
	.align	4


	//----- nvinfo : EIATTR_CUDA_API_VERSION
	.align		4
        /*0000*/ 	.byte	0x04, 0x37
        /*0002*/ 	.short	(.L_22 - .L_21)
.L_21:
        /*0004*/ 	.word	0x00000082


	//----- nvinfo : EIATTR_KPARAM_INFO
	.align		4
.L_22:
        /*0008*/ 	.byte	0x04, 0x17
        /*000a*/ 	.short	(.L_24 - .L_23)
.L_23:
        /*000c*/ 	.word	0x00000000
        /*0010*/ 	.short	0x0001
        /*0012*/ 	.short	0x0008
        /*0014*/ 	.byte	0x00, 0xf5, 0x21, 0x00


	//----- nvinfo : EIATTR_KPARAM_INFO
	.align		4
.L_24:
        /*0018*/ 	.byte	0x04, 0x17
        /*001a*/ 	.short	(.L_26 - .L_25)
.L_25:
        /*001c*/ 	.word	0x00000000
        /*0020*/ 	.short	0x0000
        /*0022*/ 	.short	0x0000
        /*0024*/ 	.byte	0x00, 0xf5, 0x21, 0x00


	//----- nvinfo : EIATTR_SPARSE_MMA_MASK
	.align		4
.L_26:
        /*0028*/ 	.byte	0x03, 0x50
        /*002a*/ 	.short	0x0000


	//----- nvinfo : EIATTR_MAXREG_COUNT
	.align		4
        /*002c*/ 	.byte	0x03, 0x1b
        /*002e*/ 	.short	0x00ff


	//----- nvinfo : EIATTR_EXTERNS
	.align		4
        /*0030*/ 	.byte	0x04, 0x0f
        /*0032*/ 	.short	(.L_28 - .L_27)


	//   ....[0]....
	.align		4
.L_27:
        /*0034*/ 	.word	index@(vprintf)


	//----- nvinfo : EIATTR_MERCURY_ISA_VERSION
	.align		4
.L_28:
        /*0038*/ 	.byte	0x03, 0x5f
        /*003a*/ 	.short	0x0101


	//----- nvinfo : EIATTR_VRC_CTA_INIT_COUNT
	.align		4
        /*003c*/ 	.byte	0x02, 0x4a
	.zero		1
	.zero		1


	//----- nvinfo : EIATTR_SYSCALL_OFFSETS
	.align		4
        /*0040*/ 	.byte	0x04, 0x46
        /*0042*/ 	.short	(.L_30 - .L_29)


	//   ....[0]....
.L_29:
        /*0044*/ 	.word	0x00000380


	//----- nvinfo : EIATTR_EXIT_INSTR_OFFSETS
	.align		4
.L_30:
        /*0048*/ 	.byte	0x04, 0x1c
        /*004a*/ 	.short	(.L_32 - .L_31)


	//   ....[0]....
.L_31:
        /*004c*/ 	.word	0x00000390


	//----- nvinfo : EIATTR_CRS_STACK_SIZE
	.align		4
.L_32:
        /*0050*/ 	.byte	0x04, 0x1e
        /*0052*/ 	.short	(.L_34 - .L_33)
.L_33:
        /*0054*/ 	.word	0x00000000


	//----- nvinfo : EIATTR_CBANK_PARAM_SIZE
	.align		4
.L_34:
        /*0058*/ 	.byte	0x03, 0x19
        /*005a*/ 	.short	0x0010


	//----- nvinfo : EIATTR_PARAM_CBANK
	.align		4
        /*005c*/ 	.byte	0x04, 0x0a
        /*005e*/ 	.short	(.L_36 - .L_35)
	.align		4
.L_35:
        /*0060*/ 	.word	index@(.nv.constant0._Z19kernel_conv_sigmoidPfS_)
        /*0064*/ 	.short	0x0380
        /*0066*/ 	.short	0x0010


	//----- nvinfo : EIATTR_SW_WAR
	.align		4
.L_36:
        /*0068*/ 	.byte	0x04, 0x36
        /*006a*/ 	.short	(.L_38 - .L_37)
.L_37:
        /*006c*/ 	.word	0x00000008
.L_38:


//--------------------- .nv.info._Z16kernel_conv_biasPfS_ --------------------------
	.section	.nv.info._Z16kernel_conv_biasPfS_,"",@"SHT_CUDA_INFO"
	.sectionflags	@""
	.align	4


	//----- nvinfo : EIATTR_CUDA_API_VERSION
	.align		4
        /*0000*/ 	.byte	0x04, 0x37
        /*0002*/ 	.short	(.L_40 - .L_39)
.L_39:
        /*0004*/ 	.word	0x00000082


	//----- nvinfo : EIATTR_KPARAM_INFO
	.align		4
.L_40:
        /*0008*/ 	.byte	0x04, 0x17
        /*000a*/ 	.short	(.L_42 - .L_41)
.L_41:
        /*000c*/ 	.word	0x00000000
        /*0010*/ 	.short	0x0001
        /*0012*/ 	.short	0x0008
        /*0014*/ 	.byte	0x00, 0xf5, 0x21, 0x00


	//----- nvinfo : EIATTR_KPARAM_INFO
	.align		4
.L_42:
        /*0018*/ 	.byte	0x04, 0x17
        /*001a*/ 	.short	(.L_44 - .L_43)
.L_43:
        /*001c*/ 	.word	0x00000000
        /*0020*/ 	.short	0x0000
        /*0022*/ 	.short	0x0000
        /*0024*/ 	.byte	0x00, 0xf5, 0x21, 0x00


	//----- nvinfo : EIATTR_SPARSE_MMA_MASK
	.align		4
.L_44:
        /*0028*/ 	.byte	0x03, 0x50
        /*002a*/ 	.short	0x0000


	//----- nvinfo : EIATTR_MAXREG_COUNT
	.align		4
        /*002c*/ 	.byte	0x03, 0x1b
        /*002e*/ 	.short	0x00ff


	//----- nvinfo : EIATTR_MERCURY_ISA_VERSION
	.align		4
        /*0030*/ 	.byte	0x03, 0x5f
        /*0032*/ 	.short	0x0101


	//----- nvinfo : EIATTR_VRC_CTA_INIT_COUNT
	.align		4
        /*0034*/ 	.byte	0x02, 0x4a
	.zero		1
	.zero		1


	//----- nvinfo : EIATTR_EXIT_INSTR_OFFSETS
	.align		4
        /*0038*/ 	.byte	0x04, 0x1c
        /*003a*/ 	.short	(.L_46 - .L_45)


	//   ....[0]....
.L_45:
        /*003c*/ 	.word	0x00000010


	//----- nvinfo : EIATTR_CBANK_PARAM_SIZE
	.align		4
.L_46:
        /*0040*/ 	.byte	0x03, 0x19
        /*0042*/ 	.short	0x0010


	//----- nvinfo : EIATTR_PARAM_CBANK
	.align		4
        /*0044*/ 	.byte	0x04, 0x0a
        /*0046*/ 	.short	(.L_48 - .L_47)
	.align		4
.L_47:
        /*0048*/ 	.word	index@(.nv.constant0._Z16kernel_conv_biasPfS_)
        /*004c*/ 	.short	0x0380
        /*004e*/ 	.short	0x0010


	//----- nvinfo : EIATTR_SW_WAR
	.align		4
.L_48:
        /*0050*/ 	.byte	0x04, 0x36
        /*0052*/ 	.short	(.L_50 - .L_49)
.L_49:
        /*0054*/ 	.word	0x00000008
.L_50:


//--------------------- .nv.info._Z18kernel_conv_filterPfS_S_ --------------------------
	.section	.nv.info._Z18kernel_conv_filterPfS_S_,"",@"SHT_CUDA_INFO"
	.sectionflags	@""
	.align	4


	//----- nvinfo : EIATTR_CUDA_API_VERSION
	.align		4
        /*0000*/ 	.byte	0x04, 0x37
        /*0002*/ 	.short	(.L_52 - .L_51)
.L_51:
        /*0004*/ 	.word	0x00000082


	//----- nvinfo : EIATTR_KPARAM_INFO
	.align		4
.L_52:
        /*0008*/ 	.byte	0x04, 0x17
        /*000a*/ 	.short	(.L_54 - .L_53)
.L_53:
        /*000c*/ 	.word	0x00000000
        /*0010*/ 	.short	0x0002
        /*0012*/ 	.short	0x0010
        /*0014*/ 	.byte	0x00, 0xf5, 0x21, 0x00


	//----- nvinfo : EIATTR_KPARAM_INFO
	.align		4
.L_54:
        /*0018*/ 	.byte	0x04, 0x17
        /*001a*/ 	.short	(.L_56 - .L_55)
.L_55:
        /*001c*/ 	.word	0x00000000
        /*0020*/ 	.short	0x0001
        /*0022*/ 	.short	0x0008
        /*0024*/ 	.byte	0x00, 0xf5, 0x21, 0x00


	//----- nvinfo : EIATTR_KPARAM_INFO
	.align		4
.L_56:
        /*0028*/ 	.byte	0x04, 0x17
        /*002a*/ 	.short	(.L_58 - .L_57)
.L_57:
        /*002c*/ 	.word	0x00000000
        /*0030*/ 	.short	0x0000
        /*0032*/ 	.short	0x0000
        /*0034*/ 	.byte	0x00, 0xf5, 0x21, 0x00


	//----- nvinfo : EIATTR_SPARSE_MMA_MASK
	.align		4
.L_58:
        /*0038*/ 	.byte	0x03, 0x50
        /*003a*/ 	.short	0x0000


	//----- nvinfo : EIATTR_MAXREG_COUNT
	.align		4
        /*003c*/ 	.byte	0x03, 0x1b
        /*003e*/ 	.short	0x00ff


	//----- nvinfo : EIATTR_MERCURY_ISA_VERSION
	.align		4
        /*0040*/ 	.byte	0x03, 0x5f
        /*0042*/ 	.short	0x0101


	//----- nvinfo : EIATTR_VRC_CTA_INIT_COUNT
	.align		4
        /*0044*/ 	.byte	0x02, 0x4a
	.zero		1
	.zero		1


	//----- nvinfo : EIATTR_EXIT_INSTR_OFFSETS
	.align		4
        /*0048*/ 	.byte	0x04, 0x1c
        /*004a*/ 	.short	(.L_60 - .L_59)


	//   ....[0]....
.L_59:
        /*004c*/ 	.word	0x00000010


	//----- nvinfo : EIATTR_CBANK_PARAM_SIZE
	.align		4
.L_60:
        /*0050*/ 	.byte	0x03, 0x19
        /*0052*/ 	.short	0x0018


	//----- nvinfo : EIATTR_PARAM_CBANK
	.align		4
        /*0054*/ 	.byte	0x04, 0x0a
        /*0056*/ 	.short	(.L_62 - .L_61)
	.align		4
.L_61:
        /*0058*/ 	.word	index@(.nv.constant0._Z18kernel_conv_filterPfS_S_)
        /*005c*/ 	.short	0x0380
        /*005e*/ 	.short	0x0018


	//----- nvinfo : EIATTR_SW_WAR
	.align		4
.L_62:
        /*0060*/ 	.byte	0x04, 0x36
        /*0062*/ 	.short	(.L_64 - .L_63)
.L_63:
        /*0064*/ 	.word	0x00000008
.L_64:


//--------------------- .nv.callgraph             --------------------------
	.section	.nv.callgraph,"",@"SHT_CUDA_CALLGRAPH"
	.align	4
	.sectionentsize	8
	.align		4
        /*0000*/ 	.word	0x00000000
	.align		4
        /*0004*/ 	.word	0xffffffff
	.align		4
        /*0008*/ 	.word	index@(_Z19kernel_conv_sigmoidPfS_)
	.align		4
        /*000c*/ 	.word	index@(vprintf)
	.align		4
        /*0010*/ 	.word	0x00000000
	.align		4
        /*0014*/ 	.word	0xfffffffe
	.align		4
        /*0018*/ 	.word	0x00000000
	.align		4
        /*001c*/ 	.word	0xfffffffd
	.align		4
        /*0020*/ 	.word	0x00000000
	.align		4
        /*0024*/ 	.word	0xfffffffc


//--------------------- .nv.constant4             --------------------------
	.section	.nv.constant4,"a",@progbits
	.align	8
	.align		8
.nv.constant4:
        /*0000*/ 	.dword	vprintf
	.align		8
        /*0008*/ 	.dword	$str


//--------------------- .text._Z19kernel_conv_sigmoidPfS_ --------------------------
	.section	.text._Z19kernel_conv_sigmoidPfS_,"ax",@progbits
	.align	128
        .global         _Z19kernel_conv_sigmoidPfS_
        .type           _Z19kernel_conv_sigmoidPfS_,@function
        .size           _Z19kernel_conv_sigmoidPfS_,(.L_x_10 - _Z19kernel_conv_sigmoidPfS_)
        .other          _Z19kernel_conv_sigmoidPfS_,@"STO_CUDA_ENTRY STV_DEFAULT"
_Z19kernel_conv_sigmoidPfS_:
.text._Z19kernel_conv_sigmoidPfS_:
[----:B------:R-:W0:Y:S01]  /*0000*/  LDC R1, c[0x0][0x37c] ;  /* 0x0000df00ff017b82 */ /* 0x000e220000000800 */
[----:B------:R-:W1:Y:S07]  /*0010*/  S2R R8, SR_TID.X ;  /* 0x0000000000087919 */ /* 0x000e6e0000002100 */
[----:B------:R-:W2:Y:S01]  /*0020*/  LDC.64 R2, c[0x0][0x380] ;  /* 0x0000e000ff027b82 */ /* 0x000ea20000000a00 */
[----:B------:R-:W3:Y:S01]  /*0030*/  LDCU.64 UR4, c[0x0][0x358] ;  /* 0x00006b00ff0477ac */ /* 0x000ee20008000a00 */
[----:B0-----:R-:W-:Y:S01]  /*0040*/  VIADD R1, R1, 0xfffffff8 ;  /* 0xfffffff801017836 */ /* 0x001fe20000000000 */
[----:B------:R-:W1:Y:S01]  /*0050*/  S2R R7, SR_TID.Y ;  /* 0x0000000000077919 */ /* 0x000e620000002200 */
[----:B------:R-:W0:Y:S01]  /*0060*/  S2R R5, SR_CTAID.X ;  /* 0x0000000000057919 */ /* 0x000e220000002500 */
[----:B-1----:R-:W-:-:S04]  /*0070*/  IMAD R8, R8, 0x18, R7 ;  /* 0x0000001808087824 */ /* 0x002fc800078e0207 */
[----:B0-----:R-:W-:-:S04]  /*0080*/  IMAD R8, R5, 0x240, R8 ;  /* 0x0000024005087824 */ /* 0x001fc800078e0208 */
[----:B--2---:R-:W-:-:S06]  /*0090*/  IMAD.WIDE R2, R8, 0x4, R2 ;  /* 0x0000000408027825 */ /* 0x004fcc00078e0202 */
[----:B---3--:R-:W2:Y:S01]  /*00a0*/  LDG.E R2, desc[UR4][R2.64] ;  /* 0x0000000402027981 */ /* 0x008ea2000c1e1900 */
[----:B------:R-:W-:Y:S02]  /*00b0*/  HFMA2 R5, -RZ, RZ, 0.96630859375, -0.0022525787353515625 ;  /* 0x3bbb989dff057431 */ /* 0x000fe400000001ff */
[----:B------:R-:W-:Y:S01]  /*00c0*/  IMAD.MOV.U32 R7, RZ, RZ, 0x437c0000 ;  /* 0x437c0000ff077424 */ /* 0x000fe200078e00ff */
[----:B------:R-:W0:Y:S01]  /*00d0*/  LDCU UR6, c[0x0][0x2f8] ;  /* 0x00005f00ff0677ac */ /* 0x000e220008000800 */
[----:B------:R-:W-:Y:S01]  /*00e0*/  BSSY.RECONVERGENT B0, `(.L_x_0) ;  /* 0x000001d000007945 */ /* 0x000fe20003800200 */
[----:B------:R-:W1:Y:S01]  /*00f0*/  LDCU UR7, c[0x0][0x2fc] ;  /* 0x00005f80ff0777ac */ /* 0x000e620008000800 */
[----:B--2---:R-:W-:-:S04]  /*0100*/  FFMA.SAT R0, R2, -R5, 0.5 ;  /* 0x3f00000002007423 */ /* 0x004fc80000002805 */
[----:B------:R-:W-:-:S04]  /*0110*/  FFMA.RM R0, R0, R7, 12582913 ;  /* 0x4b40000100007423 */ /* 0x000fc80000004007 */
[C---:B------:R-:W-:Y:S01]  /*0120*/  FADD R5, R0.reuse, -12583039 ;  /* 0xcb40007f00057421 */ /* 0x040fe20000000000 */
[----:B------:R-:W-:-:S03]  /*0130*/  SHF.L.U32 R0, R0, 0x17, RZ ;  /* 0x0000001700007819 */ /* 0x000fc600000006ff */
[----:B------:R-:W-:-:S04]  /*0140*/  FFMA R5, R2, -1.4426950216293334961, -R5 ;  /* 0xbfb8aa3b02057823 */ /* 0x000fc80000000805 */
[----:B------:R-:W-:-:S06]  /*0150*/  FFMA R9, R2, -1.925963033500011079e-08, R5 ;  /* 0xb2a5706002097823 */ /* 0x000fcc0000000005 */
[----:B------:R-:W2:Y:S02]  /*0160*/  MUFU.EX2 R9, R9 ;  /* 0x0000000900097308 */ /* 0x000ea40000000800 */
[----:B--2---:R-:W-:-:S06]  /*0170*/  FMUL R0, R0, R9 ;  /* 0x0000000900007220 */ /* 0x004fcc0000400000 */
[----:B------:R-:W2:Y:S02]  /*0180*/  F2F.F64.F32 R2, R0 ;  /* 0x0000000000027310 */ /* 0x000ea40000201800 */
[----:B--2---:R-:W-:-:S06]  /*0190*/  DADD R4, R2, 1 ;  /* 0x3ff0000002047429 */ /* 0x004fcc0000000000 */
[----:B------:R-:W2:Y:S04]  /*01a0*/  MUFU.RCP64H R3, R5 ;  /* 0x0000000500037308 */ /* 0x000ea80000001800 */
[----:B------:R-:W-:-:S05]  /*01b0*/  VIADD R2, R5, 0x300402 ;  /* 0x0030040205027836 */ /* 0x000fca0000000000 */
[----:B------:R-:W-:Y:S01]  /*01c0*/  FSETP.GEU.AND P0, PT, |R2|, 5.8789094863358348022e-39, PT ;  /* 0x004004020200780b */ /* 0x000fe20003f0e200 */
[----:B--2---:R-:W-:-:S08]  /*01d0*/  DFMA R6, -R4, R2, 1 ;  /* 0x3ff000000406742b */ /* 0x004fd00000000102 */
[----:B------:R-:W-:-:S08]  /*01e0*/  DFMA R6, R6, R6, R6 ;  /* 0x000000060606722b */ /* 0x000fd00000000006 */
[----:B------:R-:W-:Y:S01]  /*01f0*/  DFMA R10, R2, R6, R2 ;  /* 0x00000006020a722b */ /* 0x000fe20000000002 */
[----:B0-----:R-:W-:-:S04]  /*0200*/  IADD3 R6, P1, PT, R1, UR6, RZ ;  /* 0x0000000601067c10 */ /* 0x001fc8000ff3e0ff */
[----:B-1----:R-:W-:-:S03]  /*0210*/  IADD3.X R7, PT, PT, RZ, UR7, RZ, P1, !PT ;  /* 0x00000007ff077c10 */ /* 0x002fc60008ffe4ff */
[----:B------:R-:W-:-:S08]  /*0220*/  DFMA R12, -R4, R10, 1 ;  /* 0x3ff00000040c742b */ /* 0x000fd0000000010a */
[----:B------:R-:W-:Y:S01]  /*0230*/  DFMA R2, R10, R12, R10 ;  /* 0x0000000c0a02722b */ /* 0x000fe2000000000a */
[----:B------:R-:W-:Y:S10]  /*0240*/  @P0 BRA `(.L_x_1) ;  /* 0x0000000000180947 */ /* 0x000ff40003800000 */
[----:B------:R-:W-:-:S05]  /*0250*/  LOP3.LUT R0, R5, 0x7fffffff, RZ, 0xc0, !PT ;  /* 0x7fffffff05007812 */ /* 0x000fca00078ec0ff */
[----:B------:R-:W-:Y:S01]  /*0260*/  VIADD R10, R0, 0xfff00000 ;  /* 0xfff00000000a7836 */ /* 0x000fe20000000000 */
[----:B------:R-:W-:-:S07]  /*0270*/  MOV R0, 0x290 ;  /* 0x0000029000007802 */ /* 0x000fce0000000f00 */
[----:B------:R-:W-:Y:S05]  /*0280*/  CALL.REL.NOINC `($__internal_0_$__cuda_sm20_dblrcp_rn_slowpath_v3) ;  /* 0x0000000000447944 */ /* 0x000fea0003c00000 */
[----:B------:R-:W-:Y:S01]  /*0290*/  MOV R2, R4 ;  /* 0x0000000400027202 */ /* 0x000fe20000000f00 */
[----:B------:R-:W-:-:S07]  /*02a0*/  IMAD.MOV.U32 R3, RZ, RZ, R5 ;  /* 0x000000ffff037224 */ /* 0x000fce00078e0005 */
.L_x_1:
[----:B------:R-:W-:Y:S05]  /*02b0*/  BSYNC.RECONVERGENT B0 ;  /* 0x0000000000007941 */ /* 0x000fea0003800200 */
.L_x_0:
[----:B------:R-:W0:Y:S01]  /*02c0*/  F2F.F32.F64 R2, R2 ;  /* 0x0000000200027310 */ /* 0x000e220000301000 */
[----:B------:R-:W1:Y:S01]  /*02d0*/  LDC.64 R4, c[0x0][0x388] ;  /* 0x0000e200ff047b82 */ /* 0x000e620000000a00 */
[----:B------:R-:W-:Y:S01]  /*02e0*/  MOV R0, 0x0 ;  /* 0x0000000000007802 */ /* 0x000fe20000000f00 */
[----:B------:R-:W2:Y:S06]  /*02f0*/  LDCU.64 UR6, c[0x4][0x8] ;  /* 0x01000100ff0677ac */ /* 0x000eac0008000a00 */
[----:B------:R3:W4:Y:S01]  /*0300*/  LDC.64 R12, c[0x4][R0] ;  /* 0x01000000000c7b82 */ /* 0x0007220000000a00 */
[----:B0-----:R-:W0:Y:S01]  /*0310*/  F2F.F64.F32 R10, R2 ;  /* 0x00000002000a7310 */ /* 0x001e220000201800 */
[----:B-1----:R-:W-:Y:S01]  /*0320*/  IMAD.WIDE R8, R8, 0x4, R4 ;  /* 0x0000000408087825 */ /* 0x002fe200078e0204 */
[----:B--2---:R-:W-:-:S03]  /*0330*/  MOV R4, UR6 ;  /* 0x0000000600047c02 */ /* 0x004fc60008000f00 */
[----:B------:R-:W-:Y:S01]  /*0340*/  IMAD.U32 R5, RZ, RZ, UR7 ;  /* 0x00000007ff057e24 */ /* 0x000fe2000f8e00ff */
[----:B0-----:R3:W-:Y:S04]  /*0350*/  STL.64 [R1], R10 ;  /* 0x0000000a01007387 */ /* 0x0017e80000100a00 */
[----:B----4-:R3:W-:Y:S02]  /*0360*/  STG.E desc[UR4][R8.64], R2 ;  /* 0x0000000208007986 */ /* 0x0107e4000c101904 */
[----:B------:R-:W-:-:S07]  /*0370*/  LEPC R20, `(.L_x_2) ;  /* 0x000000001014794e */ /* 0x000fce0000000000 */
[----:B---3--:R-:W-:Y:S05]  /*0380*/  CALL.ABS.NOINC R12 ;  /* 0x000000000c007343 */ /* 0x008fea0003c00000 */
.L_x_2:
[----:B------:R-:W-:Y:S05]  /*0390*/  EXIT ;  /* 0x000000000000794d */ /* 0x000fea0003800000 */
        .weak           $__internal_0_$__cuda_sm20_dblrcp_rn_slowpath_v3
        .type           $__internal_0_$__cuda_sm20_dblrcp_rn_slowpath_v3,@function
        .size           $__internal_0_$__cuda_sm20_dblrcp_rn_slowpath_v3,(.L_x_10 - $__internal_0_$__cuda_sm20_dblrcp_rn_slowpath_v3)
$__internal_0_$__cuda_sm20_dblrcp_rn_slowpath_v3:
[----:B------:R-:W-:Y:S01]  /*03a0*/  MOV R2, R4 ;  /* 0x0000000400027202 */ /* 0x000fe20000000f00 */
[----:B------:R-:W-:Y:S01]  /*03b0*/  IMAD.MOV.U32 R3, RZ, RZ, R5 ;  /* 0x000000ffff037224 */ /* 0x000fe200078e0005 */
[----:B------:R-:W-:Y:S05]  /*03c0*/  BSSY.RECONVERGENT B1, `(.L_x_3) ;  /* 0x0000024000017945 */ /* 0x000fea0003800200 */
[----:B------:R-:W-:-:S14]  /*03d0*/  DSETP.GTU.AND P0, PT, |R2|, +INF , PT ;  /* 0x7ff000000200742a */ /* 0x000fdc0003f0c200 */
[----:B------:R-:W-:Y:S05]  /*03e0*/  @P0 BRA `(.L_x_4) ;  /* 0x00000000007c0947 */ /* 0x000fea0003800000 */
[----:B------:R-:W-:-:S04]  /*03f0*/  LOP3.LUT R9, R5, 0x7fffffff, RZ, 0xc0, !PT ;  /* 0x7fffffff05097812 */ /* 0x000fc800078ec0ff */
[----:B------:R-:W-:-:S04]  /*0400*/  IADD3 R4, PT, PT, R9, -0x1, RZ ;  /* 0xffffffff09047810 */ /* 0x000fc80007ffe0ff */
[----:B------:R-:W-:-:S13]  /*0410*/  ISETP.GE.U32.AND P0, PT, R4, 0x7fefffff, PT ;  /* 0x7fefffff0400780c */ /* 0x000fda0003f06070 */
[----:B------:R-:W-:Y:S01]  /*0420*/  @P0 LOP3.LUT R5, R3, 0x7ff00000, RZ, 0x3c, !PT ;  /* 0x7ff0000003050812 */ /* 0x000fe200078e3cff */
[----:B------:R-:W-:Y:S01]  /*0430*/  @P0 IMAD.MOV.U32 R4, RZ, RZ, RZ ;  /* 0x000000ffff040224 */ /* 0x000fe200078e00ff */
[----:B------:R-:W-:Y:S06]  /*0440*/  @P0 BRA `(.L_x_5) ;  /* 0x00000000006c0947 */ /* 0x000fec0003800000 */
[----:B------:R-:W-:-:S13]  /*0450*/  ISETP.GE.U32.AND P0, PT, R9, 0x1000001, PT ;  /* 0x010000010900780c */ /* 0x000fda0003f06070 */
[----:B------:R-:W-:Y:S05]  /*0460*/  @!P0 BRA `(.L_x_6) ;  /* 0x0000000000348947 */ /* 0x000fea0003800000 */
[----:B------:R-:W-:Y:S01]  /*0470*/  IADD3 R5, PT, PT, R3, -0x3fe00000, RZ ;  /* 0xc020000003057810 */ /* 0x000fe20007ffe0ff */
[----:B------:R-:W-:-:S03]  /*0480*/  IMAD.MOV.U32 R4, RZ, RZ, R2 ;  /* 0x000000ffff047224 */ /* 0x000fc600078e0002 */
[----:B------:R-:W0:Y:S03]  /*0490*/  MUFU.RCP64H R11, R5 ;  /* 0x00000005000b7308 */ /* 0x000e260000001800 */
[----:B0-----:R-:W-:-:S08]  /*04a0*/  DFMA R12, -R4, R10, 1 ;  /* 0x3ff00000040c742b */ /* 0x001fd0000000010a */
[----:B------:R-:W-:-:S08]  /*04b0*/  DFMA R12, R12, R12, R12 ;  /* 0x0000000c0c0c722b */ /* 0x000fd0000000000c */
[----:B------:R-:W-:-:S08]  /*04c0*/  DFMA R12, R10, R12, R10 ;  /* 0x0000000c0a0c722b */ /* 0x000fd0000000000a */
[----:B------:R-:W-:-:S08]  /*04d0*/  DFMA R10, -R4, R12, 1 ;  /* 0x3ff00000040a742b */ /* 0x000fd0000000010c */
[----:B------:R-:W-:-:S08]  /*04e0*/  DFMA R10, R12, R10, R12 ;  /* 0x0000000a0c0a722b */ /* 0x000fd0000000000c */
[----:B------:R-:W-:-:S08]  /*04f0*/  DMUL R10, R10, 2.2250738585072013831e-308 ;  /* 0x001000000a0a7828 */ /* 0x000fd00000000000 */
[----:B------:R-:W-:-:S08]  /*0500*/  DFMA R2, -R2, R10, 1 ;  /* 0x3ff000000202742b */ /* 0x000fd0000000010a */
[----:B------:R-:W-:-:S08]  /*0510*/  DFMA R2, R2, R2, R2 ;  /* 0x000000020202722b */ /* 0x000fd00000000002 */
[----:B------:R-:W-:Y:S01]  /*0520*/  DFMA R4, R10, R2, R10 ;  /* 0x000000020a04722b */ /* 0x000fe2000000000a */
[----:B------:R-:W-:Y:S10]  /*0530*/  BRA `(.L_x_5) ;  /* 0x0000000000307947 */ /* 0x000ff40003800000 */
.L_x_6:
[----:B------:R-:W-:Y:S01]  /*0540*/  DMUL R2, R2, 8.11296384146066816958e+31 ;  /* 0x4690000002027828 */ /* 0x000fe20000000000 */
[----:B------:R-:W-:-:S05]  /*0550*/  MOV R4, R10 ;  /* 0x0000000a00047202 */ /* 0x000fca0000000f00 */
[----:B------:R-:W0:Y:S02]  /*0560*/  MUFU.RCP64H R5, R3 ;  /* 0x0000000300057308 */ /* 0x000e240000001800 */
[----:B0-----:R-:W-:-:S08]  /*0570*/  DFMA R10, -R2, R4, 1 ;  /* 0x3ff00000020a742b */ /* 0x001fd00000000104 */
[----:B------:R-:W-:-:S08]  /*0580*/  DFMA R10, R10, R10, R10 ;  /* 0x0000000a0a0a722b */ /* 0x000fd0000000000a */
[----:B------:R-:W-:-:S08]  /*0590*/  DFMA R10, R4, R10, R4 ;  /* 0x0000000a040a722b */ /* 0x000fd00000000004 */
[----:B------:R-:W-:-:S08]  /*05a0*/  DFMA R4, -R2, R10, 1 ;  /* 0x3ff000000204742b */ /* 0x000fd0000000010a */
[----:B------:R-:W-:-:S08]  /*05b0*/  DFMA R4, R10, R4, R10 ;  /* 0x000000040a04722b */ /* 0x000fd0000000000a */
[----:B------:R-:W-:Y:S01]  /*05c0*/  DMUL R4, R4, 8.11296384146066816958e+31 ;  /* 0x4690000004047828 */ /* 0x000fe20000000000 */
[----:B------:R-:W-:Y:S10]  /*05d0*/  BRA `(.L_x_5) ;  /* 0x0000000000087947 */ /* 0x000ff40003800000 */
.L_x_4:
[----:B------:R-:W-:Y:S01]  /*05e0*/  LOP3.LUT R5, R3, 0x80000, RZ, 0xfc, !PT ;  /* 0x0008000003057812 */ /* 0x000fe200078efcff */
[----:B------:R-:W-:-:S07]  /*05f0*/  IMAD.MOV.U32 R4, RZ, RZ, R2 ;  /* 0x000000ffff047224 */ /* 0x000fce00078e0002 */
.L_x_5:
[----:B------:R-:W-:Y:S05]  /*0600*/  BSYNC.RECONVERGENT B1 ;  /* 0x0000000000017941 */ /* 0x000fea0003800200 */
.L_x_3:
[----:B------:R-:W-:Y:S01]  /*0610*/  MOV R2, R0 ;  /* 0x0000000000027202 */ /* 0x000fe20000000f00 */
[----:B------:R-:W-:-:S04]  /*0620*/  IMAD.MOV.U32 R3, RZ, RZ, 0x0 ;  /* 0x00000000ff037424 */ /* 0x000fc800078e00ff */
[----:B------:R-:W-:Y:S05]  /*0630*/  RET.REL.NODEC R2 `(_Z19kernel_conv_sigmoidPfS_) ;  /* 0xfffffff802707950 */ /* 0x000fea0003c3ffff */
.L_x_7:
[----:B------:R-:W-:-:S00]  /*0640*/  BRA `(.L_x_7) ;  /* 0xfffffffc00fc7947 */ /* 0x000fc0000383ffff */
[----:B------:R-:W-:-:S00]  /*0650*/  NOP ;  /* 0x0000000000007918 */ /* 0x000fc00000000000 */
        /* <DEDUP_REMOVED lines=10> */
.L_x_10:


//--------------------- .text._Z16kernel_conv_biasPfS_ --------------------------
	.section	.text._Z16kernel_conv_biasPfS_,"ax",@progbits
	.align	128
        .global         _Z16kernel_conv_biasPfS_
        .type           _Z16kernel_conv_biasPfS_,@function
        .size           _Z16kernel_conv_biasPfS_,(.L_x_12 - _Z16kernel_conv_biasPfS_)
        .other          _Z16kernel_conv_biasPfS_,@"STO_CUDA_ENTRY STV_DEFAULT"
_Z16kernel_conv_biasPfS_:
.text._Z16kernel_conv_biasPfS_:
[----:B------:R-:W-:Y:S01]  /*0000*/  LDC R1, c[0x0][0x37c] ;  /* 0x0000df00ff017b82 */ /* 0x000fe20000000800 */
[----:B------:R-:W-:Y:S05]  /*0010*/  EXIT ;  /* 0x000000000000794d */ /* 0x000fea0003800000 */
.L_x_8:
        /* <DEDUP_REMOVED lines=14> */
.L_x_12:


//--------------------- .text._Z18kernel_conv_filterPfS_S_ --------------------------
	.section	.text._Z18kernel_conv_filterPfS_S_,"ax",@progbits
	.align	128
        .global         _Z18kernel_conv_filterPfS_S_
        .type           _Z18kernel_conv_filterPfS_S_,@function
        .size           _Z18kernel_conv_filterPfS_S_,(.L_x_13 - _Z18kernel_conv_filterPfS_S_)
        .other          _Z18kernel_conv_filterPfS_S_,@"STO_CUDA_ENTRY STV_DEFAULT"
_Z18kernel_conv_filterPfS_S_:
.text._Z18kernel_conv_filterPfS_S_:
[----:B------:R-:W-:Y:S01]  /*0000*/  LDC R1, c[0x0][0x37c] ;  /* 0x0000df00ff017b82 */ /* 0x000fe20000000800 */
[----:B------:R-:W-:Y:S05]  /*0010*/  EXIT ;  /* 0x000000000000794d */ /* 0x000fea0003800000 */
.L_x_9:
        /* <DEDUP_REMOVED lines=14> */
.L_x_13:


//--------------------- .nv.global.init           --------------------------
	.section	.nv.global.init,"aw",@progbits
.nv.global.init:
	.type		$str,@object
	.size		$str,(.L_0 - $str)
$str:
        /*0000*/ 	.byte	0x25, 0x66, 0x20, 0x0a, 0x00
.L_0:


//--------------------- .nv.shared.reserved.0     --------------------------
	.section	.nv.shared.reserved.0,"aw",@nobits
	.weak		__nv_reservedSMEM_offset_0_alias
	.size		__nv_reservedSMEM_offset_0_alias, 0, 64
	.other		__nv_reservedSMEM_offset_0_alias,@"STO_CUDA_RESERVED_SHARED STV_DEFAULT"
__nv_reservedSMEM_offset_0_alias:
	.zero		0
	.zero		64


//--------------------- .nv.constant0._Z19kernel_conv_sigmoidPfS_ --------------------------
	.section	.nv.constant0._Z19kernel_conv_sigmoidPfS_,"a",@progbits
	.sectionflags	@""
	.align	4
.nv.constant0._Z19kernel_conv_sigmoidPfS_:
	.zero		912


//--------------------- .nv.constant0._Z16kernel_conv_biasPfS_ --------------------------
	.section	.nv.constant0._Z16kernel_conv_biasPfS_,"a",@progbits
	.sectionflags	@""
	.align	4
.nv.constant0._Z16kernel_conv_biasPfS_:
	.zero		912


//--------------------- .nv.constant0._Z18kernel_conv_filterPfS_S_ --------------------------
	.section	.nv.constant0._Z18kernel_conv_filterPfS_S_,"a",@progbits
	.sectionflags	@""
	.align	4
.nv.constant0._Z18kernel_conv_filterPfS_S_:
	.zero		920


//--------------------- SYMBOLS --------------------------

	.type		.nv.reservedSmem.offset0,@object
	.size		.nv.reservedSmem.offset0,0x4
	.type		vprintf,@function
